//
// Generated by NVIDIA NVVM Compiler
//
// Compiler Build ID: CL-36424714
// Cuda compilation tools, release 13.0, V13.0.88
// Based on NVVM 20.0.0
//

.version 9.0
.target sm_100
.address_size 64

	// .globl	_Z2MMPiS_S_iii
.global .align 1 .b8 _ZN34_INTERNAL_3bbc31c7_4_k_cu_64e2c7244cuda3std3__45__cpo5beginE[1];
.global .align 1 .b8 _ZN34_INTERNAL_3bbc31c7_4_k_cu_64e2c7244cuda3std3__45__cpo3endE[1];
.global .align 1 .b8 _ZN34_INTERNAL_3bbc31c7_4_k_cu_64e2c7244cuda3std3__45__cpo6cbeginE[1];
.global .align 1 .b8 _ZN34_INTERNAL_3bbc31c7_4_k_cu_64e2c7244cuda3std3__45__cpo4cendE[1];
.global .align 1 .b8 _ZN34_INTERNAL_3bbc31c7_4_k_cu_64e2c7244cuda3std3__45__cpo6rbeginE[1];
.global .align 1 .b8 _ZN34_INTERNAL_3bbc31c7_4_k_cu_64e2c7244cuda3std3__45__cpo4rendE[1];
.global .align 1 .b8 _ZN34_INTERNAL_3bbc31c7_4_k_cu_64e2c7244cuda3std3__45__cpo7crbeginE[1];
.global .align 1 .b8 _ZN34_INTERNAL_3bbc31c7_4_k_cu_64e2c7244cuda3std3__45__cpo5crendE[1];
.global .align 1 .b8 _ZN34_INTERNAL_3bbc31c7_4_k_cu_64e2c7244cuda3std3__436_GLOBAL__N__3bbc31c7_4_k_cu_64e2c7246ignoreE[1];
.global .align 1 .b8 _ZN34_INTERNAL_3bbc31c7_4_k_cu_64e2c7244cuda3std3__419piecewise_constructE[1];
.global .align 1 .b8 _ZN34_INTERNAL_3bbc31c7_4_k_cu_64e2c7244cuda3std3__48in_placeE[1];
.global .align 1 .b8 _ZN34_INTERNAL_3bbc31c7_4_k_cu_64e2c7244cuda3std3__420unreachable_sentinelE[1];
.global .align 1 .b8 _ZN34_INTERNAL_3bbc31c7_4_k_cu_64e2c7244cuda3std3__47nulloptE[1];
.global .align 1 .b8 _ZN34_INTERNAL_3bbc31c7_4_k_cu_64e2c7244cuda3std3__48unexpectE[1];
.global .align 1 .b8 _ZN34_INTERNAL_3bbc31c7_4_k_cu_64e2c7244cuda3std6ranges3__45__cpo4swapE[1];
.global .align 1 .b8 _ZN34_INTERNAL_3bbc31c7_4_k_cu_64e2c7244cuda3std6ranges3__45__cpo9iter_moveE[1];
.global .align 1 .b8 _ZN34_INTERNAL_3bbc31c7_4_k_cu_64e2c7244cuda3std6ranges3__45__cpo5beginE[1];
.global .align 1 .b8 _ZN34_INTERNAL_3bbc31c7_4_k_cu_64e2c7244cuda3std6ranges3__45__cpo3endE[1];
.global .align 1 .b8 _ZN34_INTERNAL_3bbc31c7_4_k_cu_64e2c7244cuda3std6ranges3__45__cpo6cbeginE[1];
.global .align 1 .b8 _ZN34_INTERNAL_3bbc31c7_4_k_cu_64e2c7244cuda3std6ranges3__45__cpo4cendE[1];
.global .align 1 .b8 _ZN34_INTERNAL_3bbc31c7_4_k_cu_64e2c7244cuda3std6ranges3__45__cpo7advanceE[1];
.global .align 1 .b8 _ZN34_INTERNAL_3bbc31c7_4_k_cu_64e2c7244cuda3std6ranges3__45__cpo9iter_swapE[1];
.global .align 1 .b8 _ZN34_INTERNAL_3bbc31c7_4_k_cu_64e2c7244cuda3std6ranges3__45__cpo4nextE[1];
.global .align 1 .b8 _ZN34_INTERNAL_3bbc31c7_4_k_cu_64e2c7244cuda3std6ranges3__45__cpo4prevE[1];
.global .align 1 .b8 _ZN34_INTERNAL_3bbc31c7_4_k_cu_64e2c7244cuda3std6ranges3__45__cpo4dataE[1];
.global .align 1 .b8 _ZN34_INTERNAL_3bbc31c7_4_k_cu_64e2c7244cuda3std6ranges3__45__cpo5cdataE[1];
.global .align 1 .b8 _ZN34_INTERNAL_3bbc31c7_4_k_cu_64e2c7244cuda3std6ranges3__45__cpo4sizeE[1];
.global .align 1 .b8 _ZN34_INTERNAL_3bbc31c7_4_k_cu_64e2c7244cuda3std6ranges3__45__cpo5ssizeE[1];
.global .align 1 .b8 _ZN34_INTERNAL_3bbc31c7_4_k_cu_64e2c7244cuda3std6ranges3__45__cpo8distanceE[1];
.global .align 1 .b8 _ZN34_INTERNAL_3bbc31c7_4_k_cu_64e2c7246thrust24THRUST_300001_SM_1000_NS8cuda_cub3parE[1];
.global .align 1 .b8 _ZN34_INTERNAL_3bbc31c7_4_k_cu_64e2c7246thrust24THRUST_300001_SM_1000_NS8cuda_cub10par_nosyncE[1];
.global .align 1 .b8 _ZN34_INTERNAL_3bbc31c7_4_k_cu_64e2c7246thrust24THRUST_300001_SM_1000_NS6system6detail10sequential3seqE[1];
.global .align 1 .b8 _ZN34_INTERNAL_3bbc31c7_4_k_cu_64e2c7246thrust24THRUST_300001_SM_1000_NS12placeholders2_1E[1];
.global .align 1 .b8 _ZN34_INTERNAL_3bbc31c7_4_k_cu_64e2c7246thrust24THRUST_300001_SM_1000_NS12placeholders2_2E[1];
.global .align 1 .b8 _ZN34_INTERNAL_3bbc31c7_4_k_cu_64e2c7246thrust24THRUST_300001_SM_1000_NS12placeholders2_3E[1];
.global .align 1 .b8 _ZN34_INTERNAL_3bbc31c7_4_k_cu_64e2c7246thrust24THRUST_300001_SM_1000_NS12placeholders2_4E[1];
.global .align 1 .b8 _ZN34_INTERNAL_3bbc31c7_4_k_cu_64e2c7246thrust24THRUST_300001_SM_1000_NS12placeholders2_5E[1];
.global .align 1 .b8 _ZN34_INTERNAL_3bbc31c7_4_k_cu_64e2c7246thrust24THRUST_300001_SM_1000_NS12placeholders2_6E[1];
.global .align 1 .b8 _ZN34_INTERNAL_3bbc31c7_4_k_cu_64e2c7246thrust24THRUST_300001_SM_1000_NS12placeholders2_7E[1];
.global .align 1 .b8 _ZN34_INTERNAL_3bbc31c7_4_k_cu_64e2c7246thrust24THRUST_300001_SM_1000_NS12placeholders2_8E[1];
.global .align 1 .b8 _ZN34_INTERNAL_3bbc31c7_4_k_cu_64e2c7246thrust24THRUST_300001_SM_1000_NS12placeholders2_9E[1];
.global .align 1 .b8 _ZN34_INTERNAL_3bbc31c7_4_k_cu_64e2c7246thrust24THRUST_300001_SM_1000_NS12placeholders3_10E[1];
.global .align 1 .b8 _ZN34_INTERNAL_3bbc31c7_4_k_cu_64e2c7246thrust24THRUST_300001_SM_1000_NS3seqE[1];

.visible .entry _Z2MMPiS_S_iii(
	.param .u64 .ptr .align 1 _Z2MMPiS_S_iii_param_0,
	.param .u64 .ptr .align 1 _Z2MMPiS_S_iii_param_1,
	.param .u64 .ptr .align 1 _Z2MMPiS_S_iii_param_2,
	.param .u32 _Z2MMPiS_S_iii_param_3,
	.param .u32 _Z2MMPiS_S_iii_param_4,
	.param .u32 _Z2MMPiS_S_iii_param_5
)
{
	.reg .pred 	%p<13>;
	.reg .b32 	%r<109>;
	.reg .b64 	%rd<53>;

	ld.param.u64 	%rd7, [_Z2MMPiS_S_iii_param_0];
	ld.param.u64 	%rd8, [_Z2MMPiS_S_iii_param_1];
	ld.param.u64 	%rd6, [_Z2MMPiS_S_iii_param_2];
	ld.param.u32 	%r32, [_Z2MMPiS_S_iii_param_3];
	ld.param.u32 	%r30, [_Z2MMPiS_S_iii_param_4];
	ld.param.u32 	%r31, [_Z2MMPiS_S_iii_param_5];
	cvta.to.global.u64 	%rd1, %rd8;
	cvta.to.global.u64 	%rd2, %rd7;
	mov.u32 	%r34, %ctaid.y;
	mov.u32 	%r35, %ntid.y;
	mov.u32 	%r36, %tid.y;
	mad.lo.s32 	%r37, %r34, %r35, %r36;
	mov.u32 	%r38, %ctaid.x;
	mov.u32 	%r39, %ntid.x;
	mov.u32 	%r40, %tid.x;
	mad.lo.s32 	%r2, %r38, %r39, %r40;
	setp.ge.s32 	%p1, %r2, %r31;
	setp.ge.s32 	%p2, %r37, %r32;
	or.pred  	%p3, %p1, %p2;
	@%p3 bra 	$L__BB0_14;
	setp.lt.s32 	%p4, %r30, 1;
	mov.b32 	%r108, 0;
	@%p4 bra 	$L__BB0_13;
	mul.lo.s32 	%r3, %r30, %r37;
	and.b32  	%r4, %r30, 7;
	setp.lt.u32 	%p5, %r30, 8;
	mov.b32 	%r103, 0;
	mov.u32 	%r108, %r103;
	@%p5 bra 	$L__BB0_5;
	and.b32  	%r103, %r30, 2147483640;
	neg.s32 	%r97, %r103;
	shl.b32 	%r7, %r31, 3;
	mul.wide.u32 	%rd9, %r3, 4;
	add.s64 	%rd10, %rd9, %rd2;
	add.s64 	%rd52, %rd10, 16;
	mov.b32 	%r108, 0;
	mul.wide.s32 	%rd13, %r31, 4;
	mov.u32 	%r96, %r2;
$L__BB0_4:
	.pragma "nounroll";
	ld.global.u32 	%r45, [%rd52+-16];
	mul.wide.s32 	%rd11, %r96, 4;
	add.s64 	%rd12, %rd1, %rd11;
	ld.global.u32 	%r46, [%rd12];
	mad.lo.s32 	%r47, %r46, %r45, %r108;
	ld.global.u32 	%r48, [%rd52+-12];
	add.s64 	%rd14, %rd12, %rd13;
	ld.global.u32 	%r49, [%rd14];
	mad.lo.s32 	%r50, %r49, %r48, %r47;
	ld.global.u32 	%r51, [%rd52+-8];
	add.s64 	%rd15, %rd14, %rd13;
	ld.global.u32 	%r52, [%rd15];
	mad.lo.s32 	%r53, %r52, %r51, %r50;
	ld.global.u32 	%r54, [%rd52+-4];
	add.s64 	%rd16, %rd15, %rd13;
	ld.global.u32 	%r55, [%rd16];
	mad.lo.s32 	%r56, %r55, %r54, %r53;
	ld.global.u32 	%r57, [%rd52];
	add.s64 	%rd17, %rd16, %rd13;
	ld.global.u32 	%r58, [%rd17];
	mad.lo.s32 	%r59, %r58, %r57, %r56;
	ld.global.u32 	%r60, [%rd52+4];
	add.s64 	%rd18, %rd17, %rd13;
	ld.global.u32 	%r61, [%rd18];
	mad.lo.s32 	%r62, %r61, %r60, %r59;
	ld.global.u32 	%r63, [%rd52+8];
	add.s64 	%rd19, %rd18, %rd13;
	ld.global.u32 	%r64, [%rd19];
	mad.lo.s32 	%r65, %r64, %r63, %r62;
	ld.global.u32 	%r66, [%rd52+12];
	add.s64 	%rd20, %rd19, %rd13;
	ld.global.u32 	%r67, [%rd20];
	mad.lo.s32 	%r108, %r67, %r66, %r65;
	add.s32 	%r97, %r97, 8;
	add.s32 	%r96, %r96, %r7;
	add.s64 	%rd52, %rd52, 32;
	setp.ne.s32 	%p6, %r97, 0;
	@%p6 bra 	$L__BB0_4;
$L__BB0_5:
	setp.eq.s32 	%p7, %r4, 0;
	@%p7 bra 	$L__BB0_13;
	and.b32  	%r17, %r30, 3;
	setp.lt.u32 	%p8, %r4, 4;
	@%p8 bra 	$L__BB0_8;
	add.s32 	%r69, %r103, %r3;
	mul.wide.u32 	%rd21, %r69, 4;
	add.s64 	%rd22, %rd2, %rd21;
	ld.global.u32 	%r70, [%rd22];
	mad.lo.s32 	%r71, %r103, %r31, %r2;
	mul.wide.s32 	%rd23, %r71, 4;
	add.s64 	%rd24, %rd1, %rd23;
	ld.global.u32 	%r72, [%rd24];
	mad.lo.s32 	%r73, %r72, %r70, %r108;
	cvt.u64.u32 	%rd25, %r3;
	cvt.u64.u32 	%rd26, %r103;
	add.s64 	%rd27, %rd26, %rd25;
	shl.b64 	%rd28, %rd27, 2;
	add.s64 	%rd29, %rd2, %rd28;
	ld.global.u32 	%r74, [%rd29+4];
	mul.wide.s32 	%rd30, %r31, 4;
	add.s64 	%rd31, %rd24, %rd30;
	ld.global.u32 	%r75, [%rd31];
	mad.lo.s32 	%r76, %r75, %r74, %r73;
	ld.global.u32 	%r77, [%rd29+8];
	add.s64 	%rd32, %rd31, %rd30;
	ld.global.u32 	%r78, [%rd32];
	mad.lo.s32 	%r79, %r78, %r77, %r76;
	ld.global.u32 	%r80, [%rd29+12];
	add.s64 	%rd33, %rd32, %rd30;
	ld.global.u32 	%r81, [%rd33];
	mad.lo.s32 	%r108, %r81, %r80, %r79;
	add.s32 	%r103, %r103, 4;
$L__BB0_8:
	setp.eq.s32 	%p9, %r17, 0;
	@%p9 bra 	$L__BB0_13;
	setp.eq.s32 	%p10, %r17, 1;
	@%p10 bra 	$L__BB0_11;
	add.s32 	%r83, %r103, %r3;
	mul.wide.u32 	%rd34, %r83, 4;
	add.s64 	%rd35, %rd2, %rd34;
	ld.global.u32 	%r84, [%rd35];
	mad.lo.s32 	%r85, %r103, %r31, %r2;
	mul.wide.s32 	%rd36, %r85, 4;
	add.s64 	%rd37, %rd1, %rd36;
	ld.global.u32 	%r86, [%rd37];
	mad.lo.s32 	%r87, %r86, %r84, %r108;
	cvt.u64.u32 	%rd38, %r3;
	cvt.u64.u32 	%rd39, %r103;
	add.s64 	%rd40, %rd39, %rd38;
	shl.b64 	%rd41, %rd40, 2;
	add.s64 	%rd42, %rd2, %rd41;
	ld.global.u32 	%r88, [%rd42+4];
	mul.wide.s32 	%rd43, %r31, 4;
	add.s64 	%rd44, %rd37, %rd43;
	ld.global.u32 	%r89, [%rd44];
	mad.lo.s32 	%r108, %r89, %r88, %r87;
	add.s32 	%r103, %r103, 2;
$L__BB0_11:
	and.b32  	%r90, %r30, 1;
	setp.eq.b32 	%p11, %r90, 1;
	not.pred 	%p12, %p11;
	@%p12 bra 	$L__BB0_13;
	add.s32 	%r91, %r103, %r3;
	mul.wide.u32 	%rd45, %r91, 4;
	add.s64 	%rd46, %rd2, %rd45;
	ld.global.u32 	%r92, [%rd46];
	mad.lo.s32 	%r93, %r103, %r31, %r2;
	mul.wide.s32 	%rd47, %r93, 4;
	add.s64 	%rd48, %rd1, %rd47;
	ld.global.u32 	%r94, [%rd48];
	mad.lo.s32 	%r108, %r94, %r92, %r108;
$L__BB0_13:
	mad.lo.s32 	%r95, %r31, %r37, %r2;
	cvta.to.global.u64 	%rd49, %rd6;
	mul.wide.s32 	%rd50, %r95, 4;
	add.s64 	%rd51, %rd49, %rd50;
	st.global.u32 	[%rd51], %r108;
$L__BB0_14:
	ret;

}
	// .globl	_ZN3cub18CUB_300001_SM_10006detail11EmptyKernelIvEEvv
.visible .entry _ZN3cub18CUB_300001_SM_10006detail11EmptyKernelIvEEvv()
{


	ret;

}


// ===== COMPILED SASS (sm_100) =====

	.target	sm_100

	.elftype	@"ET_EXEC"


//--------------------- .note.nv.tkinfo           --------------------------
	.section	.note.nv.tkinfo,"",@"SHT_NOTE"
	.sectionflags	@"SHF_NOTE_NV_TKINFO"
	.tkinfo
        /*0018*/ 	.word	0x00000002
        /*0030*/ 	.string	""
        /*0030*/ 	.string	"ptxas"
        /*0030*/ 	.string	"Cuda compilation tools, release 13.0, V13.0.88"
        /*0030*/ 	.string	"Build cuda_13.0.r13.0/compiler.36424714_0"
        /*0030*/ 	.string	"-arch sm_100 -m 64 "



//--------------------- .note.nv.cuinfo           --------------------------
	.section	.note.nv.cuinfo,"",@"SHT_NOTE"
	.sectionflags	@"SHF_NOTE_NV_CUINFO"
        /*0018*/ 	.short	0x0002
        /*001a*/ 	.short	0x0064
        /*001c*/ 	.short	0x0082
	.zero		2


//--------------------- .nv.info                  --------------------------
	.section	.nv.info,"",@"SHT_CUDA_INFO"
	.align	4


	//----- nvinfo : EIATTR_REGCOUNT
	.align		4
        /*0000*/ 	.byte	0x04, 0x2f
        /*0002*/ 	.short	(.L_44 - .L_43)
	.align		4
.L_43:
        /*0004*/ 	.word	index@(_Z2MMPiS_S_iii)
        /*0008*/ 	.word	0x00000020


	//----- nvinfo : EIATTR_FRAME_SIZE
	.align		4
.L_44:
        /*000c*/ 	.byte	0x04, 0x11
        /*000e*/ 	.short	(.L_46 - .L_45)
	.align		4
.L_45:
        /*0010*/ 	.word	index@(_Z2MMPiS_S_iii)
        /*0014*/ 	.word	0x00000000


	//----- nvinfo : EIATTR_REGCOUNT
	.align		4
.L_46:
        /*0018*/ 	.byte	0x04, 0x2f
        /*001a*/ 	.short	(.L_48 - .L_47)
	.align		4
.L_47:
        /*001c*/ 	.word	index@(_ZN3cub18CUB_300001_SM_10006detail11EmptyKernelIvEEvv)
        /*0020*/ 	.word	0x00000004


	//----- nvinfo : EIATTR_FRAME_SIZE
	.align		4
.L_48:
        /*0024*/ 	.byte	0x04, 0x11
        /*0026*/ 	.short	(.L_50 - .L_49)
	.align		4
.L_49:
        /*0028*/ 	.word	index@(_ZN3cub18CUB_300001_SM_10006detail11EmptyKernelIvEEvv)
        /*002c*/ 	.word	0x00000000


	//----- nvinfo : EIATTR_MIN_STACK_SIZE
	.align		4
.L_50:
        /*0030*/ 	.byte	0x04, 0x12
        /*0032*/ 	.short	(.L_52 - .L_51)
	.align		4
.L_51:
        /*0034*/ 	.word	index@(_ZN3cub18CUB_300001_SM_10006detail11EmptyKernelIvEEvv)
        /*0038*/ 	.word	0x00000000


	//----- nvinfo : EIATTR_MIN_STACK_SIZE
	.align		4
.L_52:
        /*003c*/ 	.byte	0x04, 0x12
        /*003e*/ 	.short	(.L_54 - .L_53)
	.align		4
.L_53:
        /*0040*/ 	.word	index@(_Z2MMPiS_S_iii)
        /*0044*/ 	.word	0x00000000
.L_54:


//--------------------- .nv.compat                --------------------------
	.section	.nv.compat,"",@"SHT_CUDA_COMPAT_INFO"
	.align	4
        /*0000*/ 	.byte	0x02, 0x09, 0x00, 0x00, 0x02, 0x02, 0x01, 0x00, 0x02, 0x05, 0x05, 0x00, 0x03, 0x07, 0x01, 0x01
        /*0010*/ 	.byte	0x02, 0x03, 0x00, 0x00, 0x02, 0x06, 0x01, 0x00, 0x04, 0x0b, 0x08, 0x00, 0x09, 0x00, 0x00, 0x00
        /*0020*/ 	.byte	0x00, 0x00, 0x00, 0x00


//--------------------- .nv.info._ZN3cub18CUB_300001_SM_10006detail11EmptyKernelIvEEvv --------------------------
	.section	.nv.info._ZN3cub18CUB_300001_SM_10006detail11EmptyKernelIvEEvv,"",@"SHT_CUDA_INFO"
	.sectionflags	@""
	.align	4


	//----- nvinfo : EIATTR_CUDA_API_VERSION
	.align		4
        /*0000*/ 	.byte	0x04, 0x37
        /*0002*/ 	.short	(.L_56 - .L_55)
.L_55:
        /*0004*/ 	.word	0x00000082


	//----- nvinfo : EIATTR_SPARSE_MMA_MASK
	.align		4
.L_56:
        /*0008*/ 	.byte	0x03, 0x50
        /*000a*/ 	.short	0x0000


	//----- nvinfo : EIATTR_MAXREG_COUNT
	.align		4
        /*000c*/ 	.byte	0x03, 0x1b
        /*000e*/ 	.short	0x00ff


	//----- nvinfo : EIATTR_MERCURY_ISA_VERSION
	.align		4
        /*0010*/ 	.byte	0x03, 0x5f
        /*0012*/ 	.short	0x0101


	//----- nvinfo : EIATTR_VRC_CTA_INIT_COUNT
	.align		4
        /*0014*/ 	.byte	0x02, 0x4a
	.zero		1
	.zero		1


	//----- nvinfo : EIATTR_EXIT_INSTR_OFFSETS
	.align		4
        /*0018*/ 	.byte	0x04, 0x1c
        /*001a*/ 	.short	(.L_58 - .L_57)


	//   ....[0]....
.L_57:
        /*001c*/ 	.word	0x00000010


	//----- nvinfo : EIATTR_SW_WAR
	.align		4
.L_58:
        /*0020*/ 	.byte	0x04, 0x36
        /*0022*/ 	.short	(.L_60 - .L_59)
.L_59:
        /*0024*/ 	.word	0x00000008
.L_60:


//--------------------- .nv.info._Z2MMPiS_S_iii   --------------------------
	.section	.nv.info._Z2MMPiS_S_iii,"",@"SHT_CUDA_INFO"
	.sectionflags	@""
	.align	4


	//----- nvinfo : EIATTR_CUDA_API_VERSION
	.align		4
        /*0000*/ 	.byte	0x04, 0x37
        /*0002*/ 	.short	(.L_62 - .L_61)
.L_61:
        /*0004*/ 	.word	0x00000082


	//----- nvinfo : EIATTR_KPARAM_INFO
	.align		4
.L_62:
        /*0008*/ 	.byte	0x04, 0x17
        /*000a*/ 	.short	(.L_64 - .L_63)
.L_63:
        /*000c*/ 	.word	0x00000000
        /*0010*/ 	.short	0x0005
        /*0012*/ 	.short	0x0020
        /*0014*/ 	.byte	0x00, 0xf0, 0x11, 0x00


	//----- nvinfo : EIATTR_KPARAM_INFO
	.align		4
.L_64:
        /*0018*/ 	.byte	0x04, 0x17
        /*001a*/ 	.short	(.L_66 - .L_65)
.L_65:
        /*001c*/ 	.word	0x00000000
        /*0020*/ 	.short	0x0004
        /*0022*/ 	.short	0x001c
        /*0024*/ 	.byte	0x00, 0xf0, 0x11, 0x00


	//----- nvinfo : EIATTR_KPARAM_INFO
	.align		4
.L_66:
        /*0028*/ 	.byte	0x04, 0x17
        /*002a*/ 	.short	(.L_68 - .L_67)
.L_67:
        /*002c*/ 	.word	0x00000000
        /*0030*/ 	.short	0x0003
        /*0032*/ 	.short	0x0018
        /*0034*/ 	.byte	0x00, 0xf0, 0x11, 0x00


	//----- nvinfo : EIATTR_KPARAM_INFO
	.align		4
.L_68:
        /*0038*/ 	.byte	0x04, 0x17
        /*003a*/ 	.short	(.L_70 - .L_69)
.L_69:
        /*003c*/ 	.word	0x00000000
        /*0040*/ 	.short	0x0002
        /*0042*/ 	.short	0x0010
        /*0044*/ 	.byte	0x00, 0xf5, 0x21, 0x00


	//----- nvinfo : EIATTR_KPARAM_INFO
	.align		4
.L_70:
        /*0048*/ 	.byte	0x04, 0x17
        /*004a*/ 	.short	(.L_72 - .L_71)
.L_71:
        /*004c*/ 	.word	0x00000000
        /*0050*/ 	.short	0x0001
        /*0052*/ 	.short	0x0008
        /*0054*/ 	.byte	0x00, 0xf5, 0x21, 0x00


	//----- nvinfo : EIATTR_KPARAM_INFO
	.align		4
.L_72:
        /*0058*/ 	.byte	0x04, 0x17
        /*005a*/ 	.short	(.L_74 - .L_73)
.L_73:
        /*005c*/ 	.word	0x00000000
        /*0060*/ 	.short	0x0000
        /*0062*/ 	.short	0x0000
        /*0064*/ 	.byte	0x00, 0xf5, 0x21, 0x00


	//----- nvinfo : EIATTR_SPARSE_MMA_MASK
	.align		4
.L_74:
        /*0068*/ 	.byte	0x03, 0x50
        /*006a*/ 	.short	0x0000


	//----- nvinfo : EIATTR_MAXREG_COUNT
	.align		4
        /*006c*/ 	.byte	0x03, 0x1b
        /*006e*/ 	.short	0x00ff


	//----- nvinfo : EIATTR_MERCURY_ISA_VERSION
	.align		4
        /*0070*/ 	.byte	0x03, 0x5f
        /*0072*/ 	.short	0x0101


	//----- nvinfo : EIATTR_VRC_CTA_INIT_COUNT
	.align		4
        /*0074*/ 	.byte	0x02, 0x4a
	.zero		1
	.zero		1


	//----- nvinfo : EIATTR_EXIT_INSTR_OFFSETS
	.align		4
        /*0078*/ 	.byte	0x04, 0x1c
        /*007a*/ 	.short	(.L_76 - .L_75)


	//   ....[0]....
.L_75:
        /*007c*/ 	.word	0x000000d0


	//   ....[1]....
        /*0080*/ 	.word	0x000008e0


	//----- nvinfo : EIATTR_CBANK_PARAM_SIZE
	.align		4
.L_76:
        /*0084*/ 	.byte	0x03, 0x19
        /*0086*/ 	.short	0x0024


	//----- nvinfo : EIATTR_PARAM_CBANK
	.align		4
        /*0088*/ 	.byte	0x04, 0x0a
        /*008a*/ 	.short	(.L_78 - .L_77)
	.align		4
.L_77:
        /*008c*/ 	.word	index@(.nv.constant0._Z2MMPiS_S_iii)
        /*0090*/ 	.short	0x0380
        /*0092*/ 	.short	0x0024


	//----- nvinfo : EIATTR_SW_WAR
	.align		4
.L_78:
        /*0094*/ 	.byte	0x04, 0x36
        /*0096*/ 	.short	(.L_80 - .L_79)
.L_79:
        /*0098*/ 	.word	0x00000008
.L_80:


//--------------------- .nv.callgraph             --------------------------
	.section	.nv.callgraph,"",@"SHT_CUDA_CALLGRAPH"
	.align	4
	.sectionentsize	8
	.align		4
        /*0000*/ 	.word	0x00000000
	.align		4
        /*0004*/ 	.word	0xffffffff
	.align		4
        /*0008*/ 	.word	0x00000000
	.align		4
        /*000c*/ 	.word	0xfffffffe
	.align		4
        /*0010*/ 	.word	0x00000000
	.align		4
        /*0014*/ 	.word	0xfffffffd
	.align		4
        /*0018*/ 	.word	0x00000000
	.align		4
        /*001c*/ 	.word	0xfffffffc


//--------------------- .nv.constant4             --------------------------
	.section	.nv.constant4,"a",@progbits
	.align	8
	.align		8
.nv.constant4:
        /*0000*/ 	.dword	_ZN34_INTERNAL_3bbc31c7_4_k_cu_64e2c7244cuda3std3__45__cpo5beginE
	.align		8
        /*0008*/ 	.dword	_ZN34_INTERNAL_3bbc31c7_4_k_cu_64e2c7244cuda3std3__45__cpo3endE
	.align		8
        /*0010*/ 	.dword	_ZN34_INTERNAL_3bbc31c7_4_k_cu_64e2c7244cuda3std3__45__cpo6cbeginE
	.align		8
        /*0018*/ 	.dword	_ZN34_INTERNAL_3bbc31c7_4_k_cu_64e2c7244cuda3std3__45__cpo4cendE
	.align		8
        /*0020*/ 	.dword	_ZN34_INTERNAL_3bbc31c7_4_k_cu_64e2c7244cuda3std3__45__cpo6rbeginE
	.align		8
        /*0028*/ 	.dword	_ZN34_INTERNAL_3bbc31c7_4_k_cu_64e2c7244cuda3std3__45__cpo4rendE
	.align		8
        /*0030*/ 	.dword	_ZN34_INTERNAL_3bbc31c7_4_k_cu_64e2c7244cuda3std3__45__cpo7crbeginE
	.align		8
        /*0038*/ 	.dword	_ZN34_INTERNAL_3bbc31c7_4_k_cu_64e2c7244cuda3std3__45__cpo5crendE
	.align		8
        /*0040*/ 	.dword	_ZN34_INTERNAL_3bbc31c7_4_k_cu_64e2c7244cuda3std3__436_GLOBAL__N__3bbc31c7_4_k_cu_64e2c7246ignoreE
	.align		8
        /*0048*/ 	.dword	_ZN34_INTERNAL_3bbc31c7_4_k_cu_64e2c7244cuda3std3__419piecewise_constructE
	.align		8
        /*0050*/ 	.dword	_ZN34_INTERNAL_3bbc31c7_4_k_cu_64e2c7244cuda3std3__48in_placeE
	.align		8
        /*0058*/ 	.dword	_ZN34_INTERNAL_3bbc31c7_4_k_cu_64e2c7244cuda3std3__420unreachable_sentinelE
	.align		8
        /*0060*/ 	.dword	_ZN34_INTERNAL_3bbc31c7_4_k_cu_64e2c7244cuda3std3__47nulloptE
	.align		8
        /*0068*/ 	.dword	_ZN34_INTERNAL_3bbc31c7_4_k_cu_64e2c7244cuda3std3__48unexpectE
	.align		8
        /*0070*/ 	.dword	_ZN34_INTERNAL_3bbc31c7_4_k_cu_64e2c7244cuda3std6ranges3__45__cpo4swapE
	.align		8
        /*0078*/ 	.dword	_ZN34_INTERNAL_3bbc31c7_4_k_cu_64e2c7244cuda3std6ranges3__45__cpo9iter_moveE
	.align		8
        /*0080*/ 	.dword	_ZN34_INTERNAL_3bbc31c7_4_k_cu_64e2c7244cuda3std6ranges3__45__cpo5beginE
	.align		8
        /*0088*/ 	.dword	_ZN34_INTERNAL_3bbc31c7_4_k_cu_64e2c7244cuda3std6ranges3__45__cpo3endE
	.align		8
        /*0090*/ 	.dword	_ZN34_INTERNAL_3bbc31c7_4_k_cu_64e2c7244cuda3std6ranges3__45__cpo6cbeginE
	.align		8
        /*0098*/ 	.dword	_ZN34_INTERNAL_3bbc31c7_4_k_cu_64e2c7244cuda3std6ranges3__45__cpo4cendE
	.align		8
        /*00a0*/ 	.dword	_ZN34_INTERNAL_3bbc31c7_4_k_cu_64e2c7244cuda3std6ranges3__45__cpo7advanceE
	.align		8
        /*00a8*/ 	.dword	_ZN34_INTERNAL_3bbc31c7_4_k_cu_64e2c7244cuda3std6ranges3__45__cpo9iter_swapE
	.align		8
        /*00b0*/ 	.dword	_ZN34_INTERNAL_3bbc31c7_4_k_cu_64e2c7244cuda3std6ranges3__45__cpo4nextE
	.align		8
        /*00b8*/ 	.dword	_ZN34_INTERNAL_3bbc31c7_4_k_cu_64e2c7244cuda3std6ranges3__45__cpo4prevE
	.align		8
        /*00c0*/ 	.dword	_ZN34_INTERNAL_3bbc31c7_4_k_cu_64e2c7244cuda3std6ranges3__45__cpo4dataE
	.align		8
        /*00c8*/ 	.dword	_ZN34_INTERNAL_3bbc31c7_4_k_cu_64e2c7244cuda3std6ranges3__45__cpo5cdataE
	.align		8
        /*00d0*/ 	.dword	_ZN34_INTERNAL_3bbc31c7_4_k_cu_64e2c7244cuda3std6ranges3__45__cpo4sizeE
	.align		8
        /*00d8*/ 	.dword	_ZN34_INTERNAL_3bbc31c7_4_k_cu_64e2c7244cuda3std6ranges3__45__cpo5ssizeE
	.align		8
        /*00e0*/ 	.dword	_ZN34_INTERNAL_3bbc31c7_4_k_cu_64e2c7244cuda3std6ranges3__45__cpo8distanceE
	.align		8
        /*00e8*/ 	.dword	_ZN34_INTERNAL_3bbc31c7_4_k_cu_64e2c7246thrust24THRUST_300001_SM_1000_NS8cuda_cub3parE
	.align		8
        /*00f0*/ 	.dword	_ZN34_INTERNAL_3bbc31c7_4_k_cu_64e2c7246thrust24THRUST_300001_SM_1000_NS8cuda_cub10par_nosyncE
	.align		8
        /*00f8*/ 	.dword	_ZN34_INTERNAL_3bbc31c7_4_k_cu_64e2c7246thrust24THRUST_300001_SM_1000_NS6system6detail10sequential3seqE
	.align		8
        /*0100*/ 	.dword	_ZN34_INTERNAL_3bbc31c7_4_k_cu_64e2c7246thrust24THRUST_300001_SM_1000_NS12placeholders2_1E
	.align		8
        /*0108*/ 	.dword	_ZN34_INTERNAL_3bbc31c7_4_k_cu_64e2c7246thrust24THRUST_300001_SM_1000_NS12placeholders2_2E
	.align		8
        /*0110*/ 	.dword	_ZN34_INTERNAL_3bbc31c7_4_k_cu_64e2c7246thrust24THRUST_300001_SM_1000_NS12placeholders2_3E
	.align		8
        /*0118*/ 	.dword	_ZN34_INTERNAL_3bbc31c7_4_k_cu_64e2c7246thrust24THRUST_300001_SM_1000_NS12placeholders2_4E
	.align		8
        /*0120*/ 	.dword	_ZN34_INTERNAL_3bbc31c7_4_k_cu_64e2c7246thrust24THRUST_300001_SM_1000_NS12placeholders2_5E
	.align		8
        /*0128*/ 	.dword	_ZN34_INTERNAL_3bbc31c7_4_k_cu_64e2c7246thrust24THRUST_300001_SM_1000_NS12placeholders2_6E
	.align		8
        /*0130*/ 	.dword	_ZN34_INTERNAL_3bbc31c7_4_k_cu_64e2c7246thrust24THRUST_300001_SM_1000_NS12placeholders2_7E
	.align		8
        /*0138*/ 	.dword	_ZN34_INTERNAL_3bbc31c7_4_k_cu_64e2c7246thrust24THRUST_300001_SM_1000_NS12placeholders2_8E
	.align		8
        /*0140*/ 	.dword	_ZN34_INTERNAL_3bbc31c7_4_k_cu_64e2c7246thrust24THRUST_300001_SM_1000_NS12placeholders2_9E
	.align		8
        /*0148*/ 	.dword	_ZN34_INTERNAL_3bbc31c7_4_k_cu_64e2c7246thrust24THRUST_300001_SM_1000_NS12placeholders3_10E
	.align		8
        /*0150*/ 	.dword	_ZN34_INTERNAL_3bbc31c7_4_k_cu_64e2c7246thrust24THRUST_300001_SM_1000_NS3seqE


//--------------------- .text._ZN3cub18CUB_300001_SM_10006detail11EmptyKernelIvEEvv --------------------------
	.section	.text._ZN3cub18CUB_300001_SM_10006detail11EmptyKernelIvEEvv,"ax",@progbits
	.align	128
        .global         _ZN3cub18CUB_300001_SM_10006detail11EmptyKernelIvEEvv
        .type           _ZN3cub18CUB_300001_SM_10006detail11EmptyKernelIvEEvv,@function
        .size           _ZN3cub18CUB_300001_SM_10006detail11EmptyKernelIvEEvv,(.L_x_6 - _ZN3cub18CUB_300001_SM_10006detail11EmptyKernelIvEEvv)
        .other          _ZN3cub18CUB_300001_SM_10006detail11EmptyKernelIvEEvv,@"STO_CUDA_ENTRY STV_DEFAULT"
_ZN3cub18CUB_300001_SM_10006detail11EmptyKernelIvEEvv:
.text._ZN3cub18CUB_300001_SM_10006detail11EmptyKernelIvEEvv:
[----:B------:R-:W-:Y:S01]  /*0000*/  LDC R1, c[0x0][0x37c] ;  /* 0x0000df00ff017b82 */ /* 0x000fe20000000800 */
[----:B------:R-:W-:Y:S05]  /*0010*/  EXIT ;  /* 0x000000000000794d */ /* 0x000fea0003800000 */
.L_x_0:
[----:B------:R-:W-:-:S00]  /*0020*/  BRA `(.L_x_0) ;  /* 0xfffffffc00fc7947 */ /* 0x000fc0000383ffff */
[----:B------:R-:W-:-:S00]  /*0030*/  NOP ;  /* 0x0000000000007918 */ /* 0x000fc00000000000 */
        /* <DEDUP_REMOVED lines=12> */
.L_x_6:


//--------------------- .text._Z2MMPiS_S_iii      --------------------------
	.section	.text._Z2MMPiS_S_iii,"ax",@progbits
	.align	128
        .global         _Z2MMPiS_S_iii
        .type           _Z2MMPiS_S_iii,@function
        .size           _Z2MMPiS_S_iii,(.L_x_7 - _Z2MMPiS_S_iii)
        .other          _Z2MMPiS_S_iii,@"STO_CUDA_ENTRY STV_DEFAULT"
_Z2MMPiS_S_iii:
.text._Z2MMPiS_S_iii:
[----:B------:R-:W-:Y:S01]  /*0000*/  LDC R1, c[0x0][0x37c] ;  /* 0x0000df00ff017b82 */ /* 0x000fe20000000800 */
[----:B------:R-:W0:Y:S07]  /*0010*/  S2R R3, SR_TID.Y ;  /* 0x0000000000037919 */ /* 0x000e2e0000002200 */
[----:B------:R-:W0:Y:S01]  /*0020*/  S2UR UR4, SR_CTAID.Y ;  /* 0x00000000000479c3 */ /* 0x000e220000002600 */
[----:B------:R-:W1:Y:S01]  /*0030*/  LDCU UR6, c[0x0][0x398] ;  /* 0x00007300ff0677ac */ /* 0x000e620008000800 */
[----:B------:R-:W2:Y:S06]  /*0040*/  S2R R5, SR_TID.X ;  /* 0x0000000000057919 */ /* 0x000eac0000002100 */
[----:B------:R-:W0:Y:S08]  /*0050*/  LDC R0, c[0x0][0x364] ;  /* 0x0000d900ff007b82 */ /* 0x000e300000000800 */
[----:B------:R-:W2:Y:S08]  /*0060*/  S2UR UR5, SR_CTAID.X ;  /* 0x00000000000579c3 */ /* 0x000eb00000002500 */
[----:B------:R-:W2:Y:S08]  /*0070*/  LDC R16, c[0x0][0x360] ;  /* 0x0000d800ff107b82 */ /* 0x000eb00000000800 */
[----:B------:R-:W3:Y:S01]  /*0080*/  LDC R17, c[0x0][0x3a0] ;  /* 0x0000e800ff117b82 */ /* 0x000ee20000000800 */
[----:B0-----:R-:W-:-:S05]  /*0090*/  IMAD R0, R0, UR4, R3 ;  /* 0x0000000400007c24 */ /* 0x001fca000f8e0203 */
[----:B-1----:R-:W-:Y:S01]  /*00a0*/  ISETP.GE.AND P0, PT, R0, UR6, PT ;  /* 0x0000000600007c0c */ /* 0x002fe2000bf06270 */
[----:B--2---:R-:W-:-:S05]  /*00b0*/  IMAD R16, R16, UR5, R5 ;  /* 0x0000000510107c24 */ /* 0x004fca000f8e0205 */
[----:B---3--:R-:W-:-:S13]  /*00c0*/  ISETP.GE.OR P0, PT, R16, R17, P0 ;  /* 0x000000111000720c */ /* 0x008fda0000706670 */
[----:B------:R-:W-:Y:S05]  /*00d0*/  @P0 EXIT ;  /* 0x000000000000094d */ /* 0x000fea0003800000 */
[----:B------:R-:W0:Y:S01]  /*00e0*/  LDC R19, c[0x0][0x39c] ;  /* 0x0000e700ff137b82 */ /* 0x000e220000000800 */
[----:B------:R-:W1:Y:S01]  /*00f0*/  LDCU.64 UR4, c[0x0][0x358] ;  /* 0x00006b00ff0477ac */ /* 0x000e620008000a00 */
[----:B------:R-:W-:Y:S01]  /*0100*/  HFMA2 R24, -RZ, RZ, 0, 0 ;  /* 0x00000000ff187431 */ /* 0x000fe200000001ff */
[----:B0-----:R-:W-:-:S13]  /*0110*/  ISETP.GE.AND P0, PT, R19, 0x1, PT ;  /* 0x000000011300780c */ /* 0x001fda0003f06270 */
[----:B-1----:R-:W-:Y:S05]  /*0120*/  @!P0 BRA `(.L_x_1) ;  /* 0x0000000400dc8947 */ /* 0x002fea0003800000 */
[C---:B------:R-:W-:Y:S01]  /*0130*/  ISETP.GE.U32.AND P1, PT, R19.reuse, 0x8, PT ;  /* 0x000000081300780c */ /* 0x040fe20003f26070 */
[----:B------:R-:W-:Y:S01]  /*0140*/  IMAD R20, R0, R19, RZ ;  /* 0x0000001300147224 */ /* 0x000fe200078e02ff */
[----:B------:R-:W-:Y:S02]  /*0150*/  LOP3.LUT R27, R19, 0x7, RZ, 0xc0, !PT ;  /* 0x00000007131b7812 */ /* 0x000fe400078ec0ff */
[----:B------:R-:W-:Y:S02]  /*0160*/  MOV R21, RZ ;  /* 0x000000ff00157202 */ /* 0x000fe40000000f00 */
[----:B------:R-:W-:Y:S02]  /*0170*/  ISETP.NE.AND P0, PT, R27, RZ, PT ;  /* 0x000000ff1b00720c */ /* 0x000fe40003f05270 */
[----:B------:R-:W-:-:S05]  /*0180*/  MOV R24, RZ ;  /* 0x000000ff00187202 */ /* 0x000fca0000000f00 */
[----:B------:R-:W-:Y:S06]  /*0190*/  @!P1 BRA `(.L_x_2) ;  /* 0x0000000000c09947 */ /* 0x000fec0003800000 */
[----:B------:R-:W0:Y:S01]  /*01a0*/  LDC.64 R2, c[0x0][0x380] ;  /* 0x0000e000ff027b82 */ /* 0x000e220000000a00 */
[----:B------:R-:W-:Y:S02]  /*01b0*/  LOP3.LUT R21, R19, 0x7ffffff8, RZ, 0xc0, !PT ;  /* 0x7ffffff813157812 */ /* 0x000fe400078ec0ff */
[----:B------:R-:W-:Y:S02]  /*01c0*/  MOV R24, RZ ;  /* 0x000000ff00187202 */ /* 0x000fe40000000f00 */
[----:B------:R-:W-:Y:S02]  /*01d0*/  MOV R18, R16 ;  /* 0x0000001000127202 */ /* 0x000fe40000000f00 */
[----:B------:R-:W-:Y:S01]  /*01e0*/  IADD3 R22, PT, PT, -R21, RZ, RZ ;  /* 0x000000ff15167210 */ /* 0x000fe20007ffe1ff */
[----:B0-----:R-:W-:-:S03]  /*01f0*/  IMAD.WIDE.U32 R2, R20, 0x4, R2 ;  /* 0x0000000414027825 */ /* 0x001fc600078e0002 */
[----:B------:R-:W-:-:S04]  /*0200*/  IADD3 R4, P1, PT, R2, 0x10, RZ ;  /* 0x0000001002047810 */ /* 0x000fc80007f3e0ff */
[----:B------:R-:W-:-:S09]  /*0210*/  IADD3.X R3, PT, PT, RZ, R3, RZ, P1, !PT ;  /* 0x00000003ff037210 */ /* 0x000fd20000ffe4ff */
.L_x_3:
[----:B------:R-:W0:Y:S01]  /*0220*/  LDC.64 R14, c[0x0][0x388] ;  /* 0x0000e200ff0e7b82 */ /* 0x000e220000000a00 */
[----:B------:R-:W-:-:S05]  /*0230*/  MOV R2, R4 ;  /* 0x0000000400027202 */ /* 0x000fca0000000f00 */
[----:B------:R-:W2:Y:S04]  /*0240*/  LDG.E R25, desc[UR4][R2.64+-0x10] ;  /* 0xfffff00402197981 */ /* 0x000ea8000c1e1900 */
[----:B------:R-:W3:Y:S04]  /*0250*/  LDG.E R23, desc[UR4][R2.64+-0xc] ;  /* 0xfffff40402177981 */ /* 0x000ee8000c1e1900 */
[----:B------:R-:W4:Y:S04]  /*0260*/  LDG.E R29, desc[UR4][R2.64+-0x8] ;  /* 0xfffff804021d7981 */ /* 0x000f28000c1e1900 */
[----:B------:R-:W5:Y:S01]  /*0270*/  LDG.E R28, desc[UR4][R2.64+-0x4] ;  /* 0xfffffc04021c7981 */ /* 0x000f62000c1e1900 */
[----:B0-----:R-:W-:-:S05]  /*0280*/  IMAD.WIDE R14, R18, 0x4, R14 ;  /* 0x00000004120e7825 */ /* 0x001fca00078e020e */
[----:B------:R0:W2:Y:S01]  /*0290*/  LDG.E R26, desc[UR4][R14.64] ;  /* 0x000000040e1a7981 */ /* 0x0000a2000c1e1900 */
[----:B------:R-:W-:-:S04]  /*02a0*/  IMAD.WIDE R12, R17, 0x4, R14 ;  /* 0x00000004110c7825 */ /* 0x000fc800078e020e */
[C---:B------:R-:W-:Y:S02]  /*02b0*/  IMAD.WIDE R4, R17.reuse, 0x4, R12 ;  /* 0x0000000411047825 */ /* 0x040fe400078e020c */
[----:B------:R-:W3:Y:S02]  /*02c0*/  LDG.E R12, desc[UR4][R12.64] ;  /* 0x000000040c0c7981 */ /* 0x000ee4000c1e1900 */
[C---:B------:R-:W-:Y:S02]  /*02d0*/  IMAD.WIDE R8, R17.reuse, 0x4, R4 ;  /* 0x0000000411087825 */ /* 0x040fe400078e0204 */
[----:B------:R-:W4:Y:S02]  /*02e0*/  LDG.E R4, desc[UR4][R4.64] ;  /* 0x0000000404047981 */ /* 0x000f24000c1e1900 */
[C---:B------:R-:W-:Y:S02]  /*02f0*/  IMAD.WIDE R6, R17.reuse, 0x4, R8 ;  /* 0x0000000411067825 */ /* 0x040fe400078e0208 */
[----:B------:R-:W5:Y:S02]  /*0300*/  LDG.E R8, desc[UR4][R8.64] ;  /* 0x0000000408087981 */ /* 0x000f64000c1e1900 */
[----:B------:R-:W-:-:S02]  /*0310*/  IMAD.WIDE R10, R17, 0x4, R6 ;  /* 0x00000004110a7825 */ /* 0x000fc400078e0206 */
[----:B------:R-:W5:Y:S04]  /*0320*/  LDG.E R5, desc[UR4][R2.64] ;  /* 0x0000000402057981 */ /* 0x000f68000c1e1900 */
[----:B------:R-:W5:Y:S01]  /*0330*/  LDG.E R6, desc[UR4][R6.64] ;  /* 0x0000000406067981 */ /* 0x000f62000c1e1900 */
[----:B0-----:R-:W-:-:S03]  /*0340*/  IMAD.WIDE R14, R17, 0x4, R10 ;  /* 0x00000004110e7825 */ /* 0x001fc600078e020a */
[----:B------:R-:W5:Y:S04]  /*0350*/  LDG.E R10, desc[UR4][R10.64] ;  /* 0x000000040a0a7981 */ /* 0x000f68000c1e1900 */
[----:B------:R-:W5:Y:S04]  /*0360*/  LDG.E R13, desc[UR4][R14.64] ;  /* 0x000000040e0d7981 */ /* 0x000f68000c1e1900 */
[----:B------:R-:W5:Y:S04]  /*0370*/  LDG.E R7, desc[UR4][R2.64+0x4] ;  /* 0x0000040402077981 */ /* 0x000f68000c1e1900 */
[----:B------:R-:W5:Y:S01]  /*0380*/  LDG.E R9, desc[UR4][R2.64+0xc] ;  /* 0x00000c0402097981 */ /* 0x000f62000c1e1900 */
[----:B--2---:R-:W-:-:S02]  /*0390*/  IMAD R26, R25, R26, R24 ;  /* 0x0000001a191a7224 */ /* 0x004fc400078e0218 */
[----:B------:R-:W-:Y:S02]  /*03a0*/  IMAD.WIDE R24, R17, 0x4, R14 ;  /* 0x0000000411187825 */ /* 0x000fe400078e020e */
[----:B------:R0:W2:Y:S04]  /*03b0*/  LDG.E R14, desc[UR4][R2.64+0x8] ;  /* 0x00000804020e7981 */ /* 0x0000a8000c1e1900 */
[----:B------:R-:W2:Y:S01]  /*03c0*/  LDG.E R24, desc[UR4][R24.64] ;  /* 0x0000000418187981 */ /* 0x000ea2000c1e1900 */
[----:B---3--:R-:W-:Y:S01]  /*03d0*/  IMAD R12, R23, R12, R26 ;  /* 0x0000000c170c7224 */ /* 0x008fe200078e021a */
[----:B------:R-:W-:-:S03]  /*03e0*/  IADD3 R22, PT, PT, R22, 0x8, RZ ;  /* 0x0000000816167810 */ /* 0x000fc60007ffe0ff */
[----:B----4-:R-:W-:Y:S01]  /*03f0*/  IMAD R29, R29, R4, R12 ;  /* 0x000000041d1d7224 */ /* 0x010fe200078e020c */
[----:B------:R-:W-:-:S03]  /*0400*/  ISETP.NE.AND P1, PT, R22, RZ, PT ;  /* 0x000000ff1600720c */ /* 0x000fc60003f25270 */
[----:B-----5:R-:W-:Y:S01]  /*0410*/  IMAD R8, R28, R8, R29 ;  /* 0x000000081c087224 */ /* 0x020fe200078e021d */
[----:B------:R-:W-:-:S03]  /*0420*/  IADD3 R4, P2, PT, R2, 0x20, RZ ;  /* 0x0000002002047810 */ /* 0x000fc60007f5e0ff */
[----:B------:R-:W-:Y:S01]  /*0430*/  IMAD R5, R5, R6, R8 ;  /* 0x0000000605057224 */ /* 0x000fe200078e0208 */
[----:B0-----:R-:W-:Y:S02]  /*0440*/  IADD3.X R3, PT, PT, RZ, R3, RZ, P2, !PT ;  /* 0x00000003ff037210 */ /* 0x001fe400017fe4ff */
[----:B------:R-:W-:Y:S01]  /*0450*/  LEA R18, R17, R18, 0x3 ;  /* 0x0000001211127211 */ /* 0x000fe200078e18ff */
[----:B------:R-:W-:-:S04]  /*0460*/  IMAD R5, R7, R10, R5 ;  /* 0x0000000a07057224 */ /* 0x000fc800078e0205 */
[----:B--2---:R-:W-:-:S04]  /*0470*/  IMAD R5, R14, R13, R5 ;  /* 0x0000000d0e057224 */ /* 0x004fc800078e0205 */
[----:B------:R-:W-:Y:S01]  /*0480*/  IMAD R24, R9, R24, R5 ;  /* 0x0000001809187224 */ /* 0x000fe200078e0205 */
[----:B------:R-:W-:Y:S06]  /*0490*/  @P1 BRA `(.L_x_3) ;  /* 0xfffffffc00601947 */ /* 0x000fec000383ffff */
.L_x_2:
[----:B------:R-:W-:Y:S05]  /*04a0*/  @!P0 BRA `(.L_x_1) ;  /* 0x0000000000fc8947 */ /* 0x000fea0003800000 */
[----:B------:R-:W-:Y:S02]  /*04b0*/  ISETP.GE.U32.AND P1, PT, R27, 0x4, PT ;  /* 0x000000041b00780c */ /* 0x000fe40003f26070 */
[----:B------:R-:W-:-:S04]  /*04c0*/  LOP3.LUT R14, R19, 0x3, RZ, 0xc0, !PT ;  /* 0x00000003130e7812 */ /* 0x000fc800078ec0ff */
[----:B------:R-:W-:-:S07]  /*04d0*/  ISETP.NE.AND P0, PT, R14, RZ, PT ;  /* 0x000000ff0e00720c */ /* 0x000fce0003f05270 */
[----:B------:R-:W-:Y:S06]  /*04e0*/  @!P1 BRA `(.L_x_4) ;  /* 0x00000000006c9947 */ /* 0x000fec0003800000 */
[----:B------:R-:W0:Y:S01]  /*04f0*/  LDC.64 R4, c[0x0][0x388] ;  /* 0x0000e200ff047b82 */ /* 0x000e220000000a00 */
[----:B------:R-:W1:Y:S01]  /*0500*/  LDCU.64 UR6, c[0x0][0x380] ;  /* 0x00007000ff0677ac */ /* 0x000e620008000a00 */
[----:B------:R-:W-:Y:S01]  /*0510*/  IMAD R7, R21, R17, R16 ;  /* 0x0000001115077224 */ /* 0x000fe200078e0210 */
[CC--:B------:R-:W-:Y:S02]  /*0520*/  IADD3 R3, PT, PT, R20.reuse, R21.reuse, RZ ;  /* 0x0000001514037210 */ /* 0x0c0fe40007ffe0ff */
[----:B------:R-:W-:-:S03]  /*0530*/  IADD3 R8, P1, PT, R20, R21, RZ ;  /* 0x0000001514087210 */ /* 0x000fc60007f3e0ff */
[----:B------:R-:W2:Y:S01]  /*0540*/  LDC.64 R12, c[0x0][0x380] ;  /* 0x0000e000ff0c7b82 */ /* 0x000ea20000000a00 */
[----:B0-----:R-:W-:-:S04]  /*0550*/  IMAD.WIDE R4, R7, 0x4, R4 ;  /* 0x0000000407047825 */ /* 0x001fc800078e0204 */
[----:B------:R-:W-:Y:S02]  /*0560*/  IMAD.WIDE R6, R17, 0x4, R4 ;  /* 0x0000000411067825 */ /* 0x000fe400078e0204 */
[----:B------:R-:W3:Y:S02]  /*0570*/  LDG.E R4, desc[UR4][R4.64] ;  /* 0x0000000404047981 */ /* 0x000ee4000c1e1900 */
[----:B--2---:R-:W-:Y:S01]  /*0580*/  IMAD.WIDE.U32 R12, R3, 0x4, R12 ;  /* 0x00000004030c7825 */ /* 0x004fe200078e000c */
[----:B------:R-:W-:Y:S02]  /*0590*/  IADD3.X R3, PT, PT, RZ, RZ, RZ, P1, !PT ;  /* 0x000000ffff037210 */ /* 0x000fe40000ffe4ff */
[----:B-1----:R-:W-:-:S03]  /*05a0*/  LEA R2, P1, R8, UR6, 0x2 ;  /* 0x0000000608027c11 */ /* 0x002fc6000f8210ff */
[----:B------:R-:W3:Y:S01]  /*05b0*/  LDG.E R13, desc[UR4][R12.64] ;  /* 0x000000040c0d7981 */ /* 0x000ee2000c1e1900 */
[----:B------:R-:W-:Y:S01]  /*05c0*/  LEA.HI.X R3, R8, UR7, R3, 0x2, P1 ;  /* 0x0000000708037c11 */ /* 0x000fe200088f1403 */
[C---:B------:R-:W-:Y:S02]  /*05d0*/  IMAD.WIDE R8, R17.reuse, 0x4, R6 ;  /* 0x0000000411087825 */ /* 0x040fe400078e0206 */
[----:B------:R-:W2:Y:S04]  /*05e0*/  LDG.E R6, desc[UR4][R6.64] ;  /* 0x0000000406067981 */ /* 0x000ea8000c1e1900 */
[----:B------:R-:W2:Y:S01]  /*05f0*/  LDG.E R15, desc[UR4][R2.64+0x4] ;  /* 0x00000404020f7981 */ /* 0x000ea2000c1e1900 */
[----:B------:R-:W-:-:S03]  /*0600*/  IMAD.WIDE R10, R17, 0x4, R8 ;  /* 0x00000004110a7825 */ /* 0x000fc600078e0208 */
[----:B------:R-:W4:Y:S04]  /*0610*/  LDG.E R22, desc[UR4][R8.64] ;  /* 0x0000000408167981 */ /* 0x000f28000c1e1900 */
[----:B------:R-:W4:Y:S04]  /*0620*/  LDG.E R18, desc[UR4][R2.64+0x8] ;  /* 0x0000080402127981 */ /* 0x000f28000c1e1900 */
[----:B------:R-:W5:Y:S04]  /*0630*/  LDG.E R26, desc[UR4][R2.64+0xc] ;  /* 0x00000c04021a7981 */ /* 0x000f68000c1e1900 */
[----:B------:R-:W5:Y:S01]  /*0640*/  LDG.E R10, desc[UR4][R10.64] ;  /* 0x000000040a0a7981 */ /* 0x000f62000c1e1900 */
[----:B------:R-:W-:Y:S01]  /*0650*/  IADD3 R21, PT, PT, R21, 0x4, RZ ;  /* 0x0000000415157810 */ /* 0x000fe20007ffe0ff */
[----:B---3--:R-:W-:-:S04]  /*0660*/  IMAD R24, R13, R4, R24 ;  /* 0x000000040d187224 */ /* 0x008fc800078e0218 */
[----:B--2---:R-:W-:-:S04]  /*0670*/  IMAD R15, R15, R6, R24 ;  /* 0x000000060f0f7224 */ /* 0x004fc800078e0218 */
[----:B----4-:R-:W-:-:S04]  /*0680*/  IMAD R15, R18, R22, R15 ;  /* 0x00000016120f7224 */ /* 0x010fc800078e020f */
[----:B-----5:R-:W-:-:S07]  /*0690*/  IMAD R24, R26, R10, R15 ;  /* 0x0000000a1a187224 */ /* 0x020fce00078e020f */
.L_x_4:
[----:B------:R-:W-:Y:S05]  /*06a0*/  @!P0 BRA `(.L_x_1) ;  /* 0x00000000007c8947 */ /* 0x000fea0003800000 */
[----:B------:R-:W-:Y:S01]  /*06b0*/  ISETP.NE.AND P1, PT, R14, 0x1, PT ;  /* 0x000000010e00780c */ /* 0x000fe20003f25270 */
[----:B------:R-:W0:Y:S01]  /*06c0*/  LDC.64 R10, c[0x0][0x380] ;  /* 0x0000e000ff0a7b82 */ /* 0x000e220000000a00 */
[----:B------:R-:W-:-:S04]  /*06d0*/  LOP3.LUT R19, R19, 0x1, RZ, 0xc0, !PT ;  /* 0x0000000113137812 */ /* 0x000fc800078ec0ff */
[----:B------:R-:W-:-:S03]  /*06e0*/  ISETP.NE.U32.AND P0, PT, R19, 0x1, PT ;  /* 0x000000011300780c */ /* 0x000fc60003f05070 */
[----:B------:R-:W1:Y:S04]  /*06f0*/  LDC.64 R8, c[0x0][0x388] ;  /* 0x0000e200ff087b82 */ /* 0x000e680000000a00 */
[CC--:B------:R-:W-:Y:S02]  /*0700*/  @P1 IADD3 R13, PT, PT, R20.reuse, R21.reuse, RZ ;  /* 0x00000015140d1210 */ /* 0x0c0fe40007ffe0ff */
[----:B------:R-:W-:Y:S02]  /*0710*/  @P1 IADD3 R12, P2, PT, R20, R21, RZ ;  /* 0x00000015140c1210 */ /* 0x000fe40007f5e0ff */
[----:B------:R-:W2:Y:S02]  /*0720*/  @P1 LDC.64 R2, c[0x0][0x380] ;  /* 0x0000e000ff021b82 */ /* 0x000ea40000000a00 */
[----:B------:R-:W-:-:S06]  /*0730*/  @P1 IADD3.X R14, PT, PT, RZ, RZ, RZ, P2, !PT ;  /* 0x000000ffff0e1210 */ /* 0x000fcc00017fe4ff */
[----:B------:R-:W3:Y:S01]  /*0740*/  LDC.64 R4, c[0x0][0x380] ;  /* 0x0000e000ff047b82 */ /* 0x000ee20000000a00 */
[----:B0-----:R-:W-:-:S04]  /*0750*/  @P1 IMAD.WIDE.U32 R10, R13, 0x4, R10 ;  /* 0x000000040d0a1825 */ /* 0x001fc800078e000a */
[C---:B------:R-:W-:Y:S01]  /*0760*/  @P1 IMAD R13, R21.reuse, R17, R16 ;  /* 0x00000011150d1224 */ /* 0x040fe200078e0210 */
[----:B------:R-:W-:Y:S01]  /*0770*/  @P1 IADD3 R21, PT, PT, R21, 0x2, RZ ;  /* 0x0000000215151810 */ /* 0x000fe20007ffe0ff */
[----:B------:R-:W4:Y:S01]  /*0780*/  @P1 LDG.E R11, desc[UR4][R10.64] ;  /* 0x000000040a0b1981 */ /* 0x000f22000c1e1900 */
[----:B------:R-:W0:Y:S01]  /*0790*/  LDC.64 R6, c[0x0][0x388] ;  /* 0x0000e200ff067b82 */ /* 0x000e220000000a00 */
[----:B-1----:R-:W-:Y:S01]  /*07a0*/  @P1 IMAD.WIDE R8, R13, 0x4, R8 ;  /* 0x000000040d081825 */ /* 0x002fe200078e0208 */
[----:B------:R-:W-:Y:S02]  /*07b0*/  @!P0 IADD3 R15, PT, PT, R20, R21, RZ ;  /* 0x00000015140f8210 */ /* 0x000fe40007ffe0ff */
[----:B--2---:R-:W-:Y:S01]  /*07c0*/  @P1 LEA R2, P2, R12, R2, 0x2 ;  /* 0x000000020c021211 */ /* 0x004fe200078410ff */
[----:B------:R-:W-:-:S03]  /*07d0*/  @!P0 IMAD R21, R21, R17, R16 ;  /* 0x0000001115158224 */ /* 0x000fc600078e0210 */
[----:B------:R-:W-:Y:S01]  /*07e0*/  @P1 LEA.HI.X R3, R12, R3, R14, 0x2, P2 ;  /* 0x000000030c031211 */ /* 0x000fe200010f140e */
[----:B------:R-:W-:Y:S01]  /*07f0*/  @P1 IMAD.WIDE R12, R17, 0x4, R8 ;  /* 0x00000004110c1825 */ /* 0x000fe200078e0208 */
[----:B------:R-:W4:Y:S03]  /*0800*/  @P1 LDG.E R14, desc[UR4][R8.64] ;  /* 0x00000004080e1981 */ /* 0x000f26000c1e1900 */
[----:B---3--:R-:W-:Y:S01]  /*0810*/  @!P0 IMAD.WIDE.U32 R4, R15, 0x4, R4 ;  /* 0x000000040f048825 */ /* 0x008fe200078e0004 */
[----:B------:R-:W2:Y:S04]  /*0820*/  @P1 LDG.E R2, desc[UR4][R2.64+0x4] ;  /* 0x0000040402021981 */ /* 0x000ea8000c1e1900 */
[----:B------:R-:W2:Y:S01]  /*0830*/  @P1 LDG.E R12, desc[UR4][R12.64] ;  /* 0x000000040c0c1981 */ /* 0x000ea2000c1e1900 */
[----:B0-----:R-:W-:-:S03]  /*0840*/  @!P0 IMAD.WIDE R6, R21, 0x4, R6 ;  /* 0x0000000415068825 */ /* 0x001fc600078e0206 */
[----:B------:R-:W3:Y:S04]  /*0850*/  @!P0 LDG.E R5, desc[UR4][R4.64] ;  /* 0x0000000404058981 */ /* 0x000ee8000c1e1900 */
[----:B------:R-:W3:Y:S01]  /*0860*/  @!P0 LDG.E R6, desc[UR4][R6.64] ;  /* 0x0000000406068981 */ /* 0x000ee2000c1e1900 */
[----:B----4-:R-:W-:-:S04]  /*0870*/  @P1 IMAD R11, R11, R14, R24 ;  /* 0x0000000e0b0b1224 */ /* 0x010fc800078e0218 */
[----:B--2---:R-:W-:-:S04]  /*0880*/  @P1 IMAD R24, R2, R12, R11 ;  /* 0x0000000c02181224 */ /* 0x004fc800078e020b */
[----:B---3--:R-:W-:-:S07]  /*0890*/  @!P0 IMAD R24, R5, R6, R24 ;  /* 0x0000000605188224 */ /* 0x008fce00078e0218 */
.L_x_1:
[----:B------:R-:W0:Y:S01]  /*08a0*/  LDC.64 R2, c[0x0][0x390] ;  /* 0x0000e400ff027b82 */ /* 0x000e220000000a00 */
[----:B------:R-:W-:-:S04]  /*08b0*/  IMAD R17, R0, R17, R16 ;  /* 0x0000001100117224 */ /* 0x000fc800078e0210 */
[----:B0-----:R-:W-:-:S05]  /*08c0*/  IMAD.WIDE R2, R17, 0x4, R2 ;  /* 0x0000000411027825 */ /* 0x001fca00078e0202 */
[----:B------:R-:W-:Y:S01]  /*08d0*/  STG.E desc[UR4][R2.64], R24 ;  /* 0x0000001802007986 */ /* 0x000fe2000c101904 */
[----:B------:R-:W-:Y:S05]  /*08e0*/  EXIT ;  /* 0x000000000000794d */ /* 0x000fea0003800000 */
.L_x_5:
        /* <DEDUP_REMOVED lines=9> */
.L_x_7:


//--------------------- .nv.shared.reserved.0     --------------------------
	.section	.nv.shared.reserved.0,"aw",@nobits
	.weak		__nv_reservedSMEM_offset_0_alias
	.size		__nv_reservedSMEM_offset_0_alias, 0, 64
	.other		__nv_reservedSMEM_offset_0_alias,@"STO_CUDA_RESERVED_SHARED STV_DEFAULT"
__nv_reservedSMEM_offset_0_alias:
	.zero		0
	.zero		64


//--------------------- .nv.global                --------------------------
	.section	.nv.global,"aw",@nobits
.nv.global:
	.type		_ZN34_INTERNAL_3bbc31c7_4_k_cu_64e2c7246thrust24THRUST_300001_SM_1000_NS3seqE,@object
	.size		_ZN34_INTERNAL_3bbc31c7_4_k_cu_64e2c7246thrust24THRUST_300001_SM_1000_NS3seqE,(_ZN34_INTERNAL_3bbc31c7_4_k_cu_64e2c7244cuda3std3__48in_placeE - _ZN34_INTERNAL_3bbc31c7_4_k_cu_64e2c7246thrust24THRUST_300001_SM_1000_NS3seqE)
_ZN34_INTERNAL_3bbc31c7_4_k_cu_64e2c7246thrust24THRUST_300001_SM_1000_NS3seqE:
	.zero		1
	.type		_ZN34_INTERNAL_3bbc31c7_4_k_cu_64e2c7244cuda3std3__48in_placeE,@object
	.size		_ZN34_INTERNAL_3bbc31c7_4_k_cu_64e2c7244cuda3std3__48in_placeE,(_ZN34_INTERNAL_3bbc31c7_4_k_cu_64e2c7244cuda3std6ranges3__45__cpo4sizeE - _ZN34_INTERNAL_3bbc31c7_4_k_cu_64e2c7244cuda3std3__48in_placeE)
_ZN34_INTERNAL_3bbc31c7_4_k_cu_64e2c7244cuda3std3__48in_placeE:
	.zero		1
	.type		_ZN34_INTERNAL_3bbc31c7_4_k_cu_64e2c7244cuda3std6ranges3__45__cpo4sizeE,@object
	.size		_ZN34_INTERNAL_3bbc31c7_4_k_cu_64e2c7244cuda3std6ranges3__45__cpo4sizeE,(_ZN34_INTERNAL_3bbc31c7_4_k_cu_64e2c7246thrust24THRUST_300001_SM_1000_NS12placeholders2_3E - _ZN34_INTERNAL_3bbc31c7_4_k_cu_64e2c7244cuda3std6ranges3__45__cpo4sizeE)
_ZN34_INTERNAL_3bbc31c7_4_k_cu_64e2c7244cuda3std6ranges3__45__cpo4sizeE:
	.zero		1
	.type		_ZN34_INTERNAL_3bbc31c7_4_k_cu_64e2c7246thrust24THRUST_300001_SM_1000_NS12placeholders2_3E,@object
	.size		_ZN34_INTERNAL_3bbc31c7_4_k_cu_64e2c7246thrust24THRUST_300001_SM_1000_NS12placeholders2_3E,(_ZN34_INTERNAL_3bbc31c7_4_k_cu_64e2c7244cuda3std3__45__cpo6cbeginE - _ZN34_INTERNAL_3bbc31c7_4_k_cu_64e2c7246thrust24THRUST_300001_SM_1000_NS12placeholders2_3E)
_ZN34_INTERNAL_3bbc31c7_4_k_cu_64e2c7246thrust24THRUST_300001_SM_1000_NS12placeholders2_3E:
	.zero		1
	.type		_ZN34_INTERNAL_3bbc31c7_4_k_cu_64e2c7244cuda3std3__45__cpo6cbeginE,@object
	.size		_ZN34_INTERNAL_3bbc31c7_4_k_cu_64e2c7244cuda3std3__45__cpo6cbeginE,(_ZN34_INTERNAL_3bbc31c7_4_k_cu_64e2c7244cuda3std6ranges3__45__cpo6cbeginE - _ZN34_INTERNAL_3bbc31c7_4_k_cu_64e2c7244cuda3std3__45__cpo6cbeginE)
_ZN34_INTERNAL_3bbc31c7_4_k_cu_64e2c7244cuda3std3__45__cpo6cbeginE:
	.zero		1
	.type		_ZN34_INTERNAL_3bbc31c7_4_k_cu_64e2c7244cuda3std6ranges3__45__cpo6cbeginE,@object
	.size		_ZN34_INTERNAL_3bbc31c7_4_k_cu_64e2c7244cuda3std6ranges3__45__cpo6cbeginE,(_ZN34_INTERNAL_3bbc31c7_4_k_cu_64e2c7246thrust24THRUST_300001_SM_1000_NS12placeholders2_7E - _ZN34_INTERNAL_3bbc31c7_4_k_cu_64e2c7244cuda3std6ranges3__45__cpo6cbeginE)
_ZN34_INTERNAL_3bbc31c7_4_k_cu_64e2c7244cuda3std6ranges3__45__cpo6cbeginE:
	.zero		1
	.type		_ZN34_INTERNAL_3bbc31c7_4_k_cu_64e2c7246thrust24THRUST_300001_SM_1000_NS12placeholders2_7E,@object
	.size		_ZN34_INTERNAL_3bbc31c7_4_k_cu_64e2c7246thrust24THRUST_300001_SM_1000_NS12placeholders2_7E,(_ZN34_INTERNAL_3bbc31c7_4_k_cu_64e2c7244cuda3std3__45__cpo7crbeginE - _ZN34_INTERNAL_3bbc31c7_4_k_cu_64e2c7246thrust24THRUST_300001_SM_1000_NS12placeholders2_7E)
_ZN34_INTERNAL_3bbc31c7_4_k_cu_64e2c7246thrust24THRUST_300001_SM_1000_NS12placeholders2_7E:
	.zero		1
	.type		_ZN34_INTERNAL_3bbc31c7_4_k_cu_64e2c7244cuda3std3__45__cpo7crbeginE,@object
	.size		_ZN34_INTERNAL_3bbc31c7_4_k_cu_64e2c7244cuda3std3__45__cpo7crbeginE,(_ZN34_INTERNAL_3bbc31c7_4_k_cu_64e2c7244cuda3std6ranges3__45__cpo4nextE - _ZN34_INTERNAL_3bbc31c7_4_k_cu_64e2c7244cuda3std3__45__cpo7crbeginE)
_ZN34_INTERNAL_3bbc31c7_4_k_cu_64e2c7244cuda3std3__45__cpo7crbeginE:
	.zero		1
	.type		_ZN34_INTERNAL_3bbc31c7_4_k_cu_64e2c7244cuda3std6ranges3__45__cpo4nextE,@object
	.size		_ZN34_INTERNAL_3bbc31c7_4_k_cu_64e2c7244cuda3std6ranges3__45__cpo4nextE,(_ZN34_INTERNAL_3bbc31c7_4_k_cu_64e2c7244cuda3std6ranges3__45__cpo4swapE - _ZN34_INTERNAL_3bbc31c7_4_k_cu_64e2c7244cuda3std6ranges3__45__cpo4nextE)
_ZN34_INTERNAL_3bbc31c7_4_k_cu_64e2c7244cuda3std6ranges3__45__cpo4nextE:
	.zero		1
	.type		_ZN34_INTERNAL_3bbc31c7_4_k_cu_64e2c7244cuda3std6ranges3__45__cpo4swapE,@object
	.size		_ZN34_INTERNAL_3bbc31c7_4_k_cu_64e2c7244cuda3std6ranges3__45__cpo4swapE,(_ZN34_INTERNAL_3bbc31c7_4_k_cu_64e2c7246thrust24THRUST_300001_SM_1000_NS8cuda_cub10par_nosyncE - _ZN34_INTERNAL_3bbc31c7_4_k_cu_64e2c7244cuda3std6ranges3__45__cpo4swapE)
_ZN34_INTERNAL_3bbc31c7_4_k_cu_64e2c7244cuda3std6ranges3__45__cpo4swapE:
	.zero		1
	.type		_ZN34_INTERNAL_3bbc31c7_4_k_cu_64e2c7246thrust24THRUST_300001_SM_1000_NS8cuda_cub10par_nosyncE,@object
	.size		_ZN34_INTERNAL_3bbc31c7_4_k_cu_64e2c7246thrust24THRUST_300001_SM_1000_NS8cuda_cub10par_nosyncE,(_ZN34_INTERNAL_3bbc31c7_4_k_cu_64e2c7246thrust24THRUST_300001_SM_1000_NS12placeholders2_9E - _ZN34_INTERNAL_3bbc31c7_4_k_cu_64e2c7246thrust24THRUST_300001_SM_1000_NS8cuda_cub10par_nosyncE)
_ZN34_INTERNAL_3bbc31c7_4_k_cu_64e2c7246thrust24THRUST_300001_SM_1000_NS8cuda_cub10par_nosyncE:
	.zero		1
	.type		_ZN34_INTERNAL_3bbc31c7_4_k_cu_64e2c7246thrust24THRUST_300001_SM_1000_NS12placeholders2_9E,@object
	.size		_ZN34_INTERNAL_3bbc31c7_4_k_cu_64e2c7246thrust24THRUST_300001_SM_1000_NS12placeholders2_9E,(_ZN34_INTERNAL_3bbc31c7_4_k_cu_64e2c7244cuda3std3__436_GLOBAL__N__3bbc31c7_4_k_cu_64e2c7246ignoreE - _ZN34_INTERNAL_3bbc31c7_4_k_cu_64e2c7246thrust24THRUST_300001_SM_1000_NS12placeholders2_9E)
_ZN34_INTERNAL_3bbc31c7_4_k_cu_64e2c7246thrust24THRUST_300001_SM_1000_NS12placeholders2_9E:
	.zero		1
	.type		_ZN34_INTERNAL_3bbc31c7_4_k_cu_64e2c7244cuda3std3__436_GLOBAL__N__3bbc31c7_4_k_cu_64e2c7246ignoreE,@object
	.size		_ZN34_INTERNAL_3bbc31c7_4_k_cu_64e2c7244cuda3std3__436_GLOBAL__N__3bbc31c7_4_k_cu_64e2c7246ignoreE,(_ZN34_INTERNAL_3bbc31c7_4_k_cu_64e2c7244cuda3std6ranges3__45__cpo4dataE - _ZN34_INTERNAL_3bbc31c7_4_k_cu_64e2c7244cuda3std3__436_GLOBAL__N__3bbc31c7_4_k_cu_64e2c7246ignoreE)
_ZN34_INTERNAL_3bbc31c7_4_k_cu_64e2c7244cuda3std3__436_GLOBAL__N__3bbc31c7_4_k_cu_64e2c7246ignoreE:
	.zero		1
	.type		_ZN34_INTERNAL_3bbc31c7_4_k_cu_64e2c7244cuda3std6ranges3__45__cpo4dataE,@object
	.size		_ZN34_INTERNAL_3bbc31c7_4_k_cu_64e2c7244cuda3std6ranges3__45__cpo4dataE,(_ZN34_INTERNAL_3bbc31c7_4_k_cu_64e2c7246thrust24THRUST_300001_SM_1000_NS12placeholders2_1E - _ZN34_INTERNAL_3bbc31c7_4_k_cu_64e2c7244cuda3std6ranges3__45__cpo4dataE)
_ZN34_INTERNAL_3bbc31c7_4_k_cu_64e2c7244cuda3std6ranges3__45__cpo4dataE:
	.zero		1
	.type		_ZN34_INTERNAL_3bbc31c7_4_k_cu_64e2c7246thrust24THRUST_300001_SM_1000_NS12placeholders2_1E,@object
	.size		_ZN34_INTERNAL_3bbc31c7_4_k_cu_64e2c7246thrust24THRUST_300001_SM_1000_NS12placeholders2_1E,(_ZN34_INTERNAL_3bbc31c7_4_k_cu_64e2c7244cuda3std3__45__cpo5beginE - _ZN34_INTERNAL_3bbc31c7_4_k_cu_64e2c7246thrust24THRUST_300001_SM_1000_NS12placeholders2_1E)
_ZN34_INTERNAL_3bbc31c7_4_k_cu_64e2c7246thrust24THRUST_300001_SM_1000_NS12placeholders2_1E:
	.zero		1
	.type		_ZN34_INTERNAL_3bbc31c7_4_k_cu_64e2c7244cuda3std3__45__cpo5beginE,@object
	.size		_ZN34_INTERNAL_3bbc31c7_4_k_cu_64e2c7244cuda3std3__45__cpo5beginE,(_ZN34_INTERNAL_3bbc31c7_4_k_cu_64e2c7244cuda3std6ranges3__45__cpo5beginE - _ZN34_INTERNAL_3bbc31c7_4_k_cu_64e2c7244cuda3std3__45__cpo5beginE)
_ZN34_INTERNAL_3bbc31c7_4_k_cu_64e2c7244cuda3std3__45__cpo5beginE:
	.zero		1
	.type		_ZN34_INTERNAL_3bbc31c7_4_k_cu_64e2c7244cuda3std6ranges3__45__cpo5beginE,@object
	.size		_ZN34_INTERNAL_3bbc31c7_4_k_cu_64e2c7244cuda3std6ranges3__45__cpo5beginE,(_ZN34_INTERNAL_3bbc31c7_4_k_cu_64e2c7246thrust24THRUST_300001_SM_1000_NS12placeholders2_5E - _ZN34_INTERNAL_3bbc31c7_4_k_cu_64e2c7244cuda3std6ranges3__45__cpo5beginE)
_ZN34_INTERNAL_3bbc31c7_4_k_cu_64e2c7244cuda3std6ranges3__45__cpo5beginE:
	.zero		1
	.type		_ZN34_INTERNAL_3bbc31c7_4_k_cu_64e2c7246thrust24THRUST_300001_SM_1000_NS12placeholders2_5E,@object
	.size		_ZN34_INTERNAL_3bbc31c7_4_k_cu_64e2c7246thrust24THRUST_300001_SM_1000_NS12placeholders2_5E,(_ZN34_INTERNAL_3bbc31c7_4_k_cu_64e2c7244cuda3std3__45__cpo6rbeginE - _ZN34_INTERNAL_3bbc31c7_4_k_cu_64e2c7246thrust24THRUST_300001_SM_1000_NS12placeholders2_5E)
_ZN34_INTERNAL_3bbc31c7_4_k_cu_64e2c7246thrust24THRUST_300001_SM_1000_NS12placeholders2_5E:
	.zero		1
	.type		_ZN34_INTERNAL_3bbc31c7_4_k_cu_64e2c7244cuda3std3__45__cpo6rbeginE,@object
	.size		_ZN34_INTERNAL_3bbc31c7_4_k_cu_64e2c7244cuda3std3__45__cpo6rbeginE,(_ZN34_INTERNAL_3bbc31c7_4_k_cu_64e2c7244cuda3std6ranges3__45__cpo7advanceE - _ZN34_INTERNAL_3bbc31c7_4_k_cu_64e2c7244cuda3std3__45__cpo6rbeginE)
_ZN34_INTERNAL_3bbc31c7_4_k_cu_64e2c7244cuda3std3__45__cpo6rbeginE:
	.zero		1
	.type		_ZN34_INTERNAL_3bbc31c7_4_k_cu_64e2c7244cuda3std6ranges3__45__cpo7advanceE,@object
	.size		_ZN34_INTERNAL_3bbc31c7_4_k_cu_64e2c7244cuda3std6ranges3__45__cpo7advanceE,(_ZN34_INTERNAL_3bbc31c7_4_k_cu_64e2c7244cuda3std3__47nulloptE - _ZN34_INTERNAL_3bbc31c7_4_k_cu_64e2c7244cuda3std6ranges3__45__cpo7advanceE)
_ZN34_INTERNAL_3bbc31c7_4_k_cu_64e2c7244cuda3std6ranges3__45__cpo7advanceE:
	.zero		1
	.type		_ZN34_INTERNAL_3bbc31c7_4_k_cu_64e2c7244cuda3std3__47nulloptE,@object
	.size		_ZN34_INTERNAL_3bbc31c7_4_k_cu_64e2c7244cuda3std3__47nulloptE,(_ZN34_INTERNAL_3bbc31c7_4_k_cu_64e2c7244cuda3std6ranges3__45__cpo8distanceE - _ZN34_INTERNAL_3bbc31c7_4_k_cu_64e2c7244cuda3std3__47nulloptE)
_ZN34_INTERNAL_3bbc31c7_4_k_cu_64e2c7244cuda3std3__47nulloptE:
	.zero		1
	.type		_ZN34_INTERNAL_3bbc31c7_4_k_cu_64e2c7244cuda3std6ranges3__45__cpo8distanceE,@object
	.size		_ZN34_INTERNAL_3bbc31c7_4_k_cu_64e2c7244cuda3std6ranges3__45__cpo8distanceE,(_ZN34_INTERNAL_3bbc31c7_4_k_cu_64e2c7246thrust24THRUST_300001_SM_1000_NS12placeholders3_10E - _ZN34_INTERNAL_3bbc31c7_4_k_cu_64e2c7244cuda3std6ranges3__45__cpo8distanceE)
_ZN34_INTERNAL_3bbc31c7_4_k_cu_64e2c7244cuda3std6ranges3__45__cpo8distanceE:
	.zero		1
	.type		_ZN34_INTERNAL_3bbc31c7_4_k_cu_64e2c7246thrust24THRUST_300001_SM_1000_NS12placeholders3_10E,@object
	.size		_ZN34_INTERNAL_3bbc31c7_4_k_cu_64e2c7246thrust24THRUST_300001_SM_1000_NS12placeholders3_10E,(_ZN34_INTERNAL_3bbc31c7_4_k_cu_64e2c7244cuda3std3__419piecewise_constructE - _ZN34_INTERNAL_3bbc31c7_4_k_cu_64e2c7246thrust24THRUST_300001_SM_1000_NS12placeholders3_10E)
_ZN34_INTERNAL_3bbc31c7_4_k_cu_64e2c7246thrust24THRUST_300001_SM_1000_NS12placeholders3_10E:
	.zero		1
	.type		_ZN34_INTERNAL_3bbc31c7_4_k_cu_64e2c7244cuda3std3__419piecewise_constructE,@object
	.size		_ZN34_INTERNAL_3bbc31c7_4_k_cu_64e2c7244cuda3std3__419piecewise_constructE,(_ZN34_INTERNAL_3bbc31c7_4_k_cu_64e2c7244cuda3std6ranges3__45__cpo5cdataE - _ZN34_INTERNAL_3bbc31c7_4_k_cu_64e2c7244cuda3std3__419piecewise_constructE)
_ZN34_INTERNAL_3bbc31c7_4_k_cu_64e2c7244cuda3std3__419piecewise_constructE:
	.zero		1
	.type		_ZN34_INTERNAL_3bbc31c7_4_k_cu_64e2c7244cuda3std6ranges3__45__cpo5cdataE,@object
	.size		_ZN34_INTERNAL_3bbc31c7_4_k_cu_64e2c7244cuda3std6ranges3__45__cpo5cdataE,(_ZN34_INTERNAL_3bbc31c7_4_k_cu_64e2c7246thrust24THRUST_300001_SM_1000_NS12placeholders2_2E - _ZN34_INTERNAL_3bbc31c7_4_k_cu_64e2c7244cuda3std6ranges3__45__cpo5cdataE)
_ZN34_INTERNAL_3bbc31c7_4_k_cu_64e2c7244cuda3std6ranges3__45__cpo5cdataE:
	.zero		1
	.type		_ZN34_INTERNAL_3bbc31c7_4_k_cu_64e2c7246thrust24THRUST_300001_SM_1000_NS12placeholders2_2E,@object
	.size		_ZN34_INTERNAL_3bbc31c7_4_k_cu_64e2c7246thrust24THRUST_300001_SM_1000_NS12placeholders2_2E,(_ZN34_INTERNAL_3bbc31c7_4_k_cu_64e2c7244cuda3std3__45__cpo3endE - _ZN34_INTERNAL_3bbc31c7_4_k_cu_64e2c7246thrust24THRUST_300001_SM_1000_NS12placeholders2_2E)
_ZN34_INTERNAL_3bbc31c7_4_k_cu_64e2c7246thrust24THRUST_300001_SM_1000_NS12placeholders2_2E:
	.zero		1
	.type		_ZN34_INTERNAL_3bbc31c7_4_k_cu_64e2c7244cuda3std3__45__cpo3endE,@object
	.size		_ZN34_INTERNAL_3bbc31c7_4_k_cu_64e2c7244cuda3std3__45__cpo3endE,(_ZN34_INTERNAL_3bbc31c7_4_k_cu_64e2c7244cuda3std6ranges3__45__cpo3endE - _ZN34_INTERNAL_3bbc31c7_4_k_cu_64e2c7244cuda3std3__45__cpo3endE)
_ZN34_INTERNAL_3bbc31c7_4_k_cu_64e2c7244cuda3std3__45__cpo3endE:
	.zero		1
	.type		_ZN34_INTERNAL_3bbc31c7_4_k_cu_64e2c7244cuda3std6ranges3__45__cpo3endE,@object
	.size		_ZN34_INTERNAL_3bbc31c7_4_k_cu_64e2c7244cuda3std6ranges3__45__cpo3endE,(_ZN34_INTERNAL_3bbc31c7_4_k_cu_64e2c7246thrust24THRUST_300001_SM_1000_NS12placeholders2_6E - _ZN34_INTERNAL_3bbc31c7_4_k_cu_64e2c7244cuda3std6ranges3__45__cpo3endE)
_ZN34_INTERNAL_3bbc31c7_4_k_cu_64e2c7244cuda3std6ranges3__45__cpo3endE:
	.zero		1
	.type		_ZN34_INTERNAL_3bbc31c7_4_k_cu_64e2c7246thrust24THRUST_300001_SM_1000_NS12placeholders2_6E,@object
	.size		_ZN34_INTERNAL_3bbc31c7_4_k_cu_64e2c7246thrust24THRUST_300001_SM_1000_NS12placeholders2_6E,(_ZN34_INTERNAL_3bbc31c7_4_k_cu_64e2c7244cuda3std3__45__cpo4rendE - _ZN34_INTERNAL_3bbc31c7_4_k_cu_64e2c7246thrust24THRUST_300001_SM_1000_NS12placeholders2_6E)
_ZN34_INTERNAL_3bbc31c7_4_k_cu_64e2c7246thrust24THRUST_300001_SM_1000_NS12placeholders2_6E:
	.zero		1
	.type		_ZN34_INTERNAL_3bbc31c7_4_k_cu_64e2c7244cuda3std3__45__cpo4rendE,@object
	.size		_ZN34_INTERNAL_3bbc31c7_4_k_cu_64e2c7244cuda3std3__45__cpo4rendE,(_ZN34_INTERNAL_3bbc31c7_4_k_cu_64e2c7244cuda3std6ranges3__45__cpo9iter_swapE - _ZN34_INTERNAL_3bbc31c7_4_k_cu_64e2c7244cuda3std3__45__cpo4rendE)
_ZN34_INTERNAL_3bbc31c7_4_k_cu_64e2c7244cuda3std3__45__cpo4rendE:
	.zero		1
	.type		_ZN34_INTERNAL_3bbc31c7_4_k_cu_64e2c7244cuda3std6ranges3__45__cpo9iter_swapE,@object
	.size		_ZN34_INTERNAL_3bbc31c7_4_k_cu_64e2c7244cuda3std6ranges3__45__cpo9iter_swapE,(_ZN34_INTERNAL_3bbc31c7_4_k_cu_64e2c7244cuda3std3__48unexpectE - _ZN34_INTERNAL_3bbc31c7_4_k_cu_64e2c7244cuda3std6ranges3__45__cpo9iter_swapE)
_ZN34_INTERNAL_3bbc31c7_4_k_cu_64e2c7244cuda3std6ranges3__45__cpo9iter_swapE:
	.zero		1
	.type		_ZN34_INTERNAL_3bbc31c7_4_k_cu_64e2c7244cuda3std3__48unexpectE,@object
	.size		_ZN34_INTERNAL_3bbc31c7_4_k_cu_64e2c7244cuda3std3__48unexpectE,(_ZN34_INTERNAL_3bbc31c7_4_k_cu_64e2c7246thrust24THRUST_300001_SM_1000_NS8cuda_cub3parE - _ZN34_INTERNAL_3bbc31c7_4_k_cu_64e2c7244cuda3std3__48unexpectE)
_ZN34_INTERNAL_3bbc31c7_4_k_cu_64e2c7244cuda3std3__48unexpectE:
	.zero		1
	.type		_ZN34_INTERNAL_3bbc31c7_4_k_cu_64e2c7246thrust24THRUST_300001_SM_1000_NS8cuda_cub3parE,@object
	.size		_ZN34_INTERNAL_3bbc31c7_4_k_cu_64e2c7246thrust24THRUST_300001_SM_1000_NS8cuda_cub3parE,(_ZN34_INTERNAL_3bbc31c7_4_k_cu_64e2c7246thrust24THRUST_300001_SM_1000_NS12placeholders2_4E - _ZN34_INTERNAL_3bbc31c7_4_k_cu_64e2c7246thrust24THRUST_300001_SM_1000_NS8cuda_cub3parE)
_ZN34_INTERNAL_3bbc31c7_4_k_cu_64e2c7246thrust24THRUST_300001_SM_1000_NS8cuda_cub3parE:
	.zero		1
	.type		_ZN34_INTERNAL_3bbc31c7_4_k_cu_64e2c7246thrust24THRUST_300001_SM_1000_NS12placeholders2_4E,@object
	.size		_ZN34_INTERNAL_3bbc31c7_4_k_cu_64e2c7246thrust24THRUST_300001_SM_1000_NS12placeholders2_4E,(_ZN34_INTERNAL_3bbc31c7_4_k_cu_64e2c7244cuda3std3__45__cpo4cendE - _ZN34_INTERNAL_3bbc31c7_4_k_cu_64e2c7246thrust24THRUST_300001_SM_1000_NS12placeholders2_4E)
_ZN34_INTERNAL_3bbc31c7_4_k_cu_64e2c7246thrust24THRUST_300001_SM_1000_NS12placeholders2_4E:
	.zero		1
	.type		_ZN34_INTERNAL_3bbc31c7_4_k_cu_64e2c7244cuda3std3__45__cpo4cendE,@object
	.size		_ZN34_INTERNAL_3bbc31c7_4_k_cu_64e2c7244cuda3std3__45__cpo4cendE,(_ZN34_INTERNAL_3bbc31c7_4_k_cu_64e2c7244cuda3std6ranges3__45__cpo4cendE - _ZN34_INTERNAL_3bbc31c7_4_k_cu_64e2c7244cuda3std3__45__cpo4cendE)
_ZN34_INTERNAL_3bbc31c7_4_k_cu_64e2c7244cuda3std3__45__cpo4cendE:
	.zero		1
	.type		_ZN34_INTERNAL_3bbc31c7_4_k_cu_64e2c7244cuda3std6ranges3__45__cpo4cendE,@object
	.size		_ZN34_INTERNAL_3bbc31c7_4_k_cu_64e2c7244cuda3std6ranges3__45__cpo4cendE,(_ZN34_INTERNAL_3bbc31c7_4_k_cu_64e2c7244cuda3std3__420unreachable_sentinelE - _ZN34_INTERNAL_3bbc31c7_4_k_cu_64e2c7244cuda3std6ranges3__45__cpo4cendE)
_ZN34_INTERNAL_3bbc31c7_4_k_cu_64e2c7244cuda3std6ranges3__45__cpo4cendE:
	.zero		1
	.type		_ZN34_INTERNAL_3bbc31c7_4_k_cu_64e2c7244cuda3std3__420unreachable_sentinelE,@object
	.size		_ZN34_INTERNAL_3bbc31c7_4_k_cu_64e2c7244cuda3std3__420unreachable_sentinelE,(_ZN34_INTERNAL_3bbc31c7_4_k_cu_64e2c7244cuda3std6ranges3__45__cpo5ssizeE - _ZN34_INTERNAL_3bbc31c7_4_k_cu_64e2c7244cuda3std3__420unreachable_sentinelE)
_ZN34_INTERNAL_3bbc31c7_4_k_cu_64e2c7244cuda3std3__420unreachable_sentinelE:
	.zero		1
	.type		_ZN34_INTERNAL_3bbc31c7_4_k_cu_64e2c7244cuda3std6ranges3__45__cpo5ssizeE,@object
	.size		_ZN34_INTERNAL_3bbc31c7_4_k_cu_64e2c7244cuda3std6ranges3__45__cpo5ssizeE,(_ZN34_INTERNAL_3bbc31c7_4_k_cu_64e2c7246thrust24THRUST_300001_SM_1000_NS12placeholders2_8E - _ZN34_INTERNAL_3bbc31c7_4_k_cu_64e2c7244cuda3std6ranges3__45__cpo5ssizeE)
_ZN34_INTERNAL_3bbc31c7_4_k_cu_64e2c7244cuda3std6ranges3__45__cpo5ssizeE:
	.zero		1
	.type		_ZN34_INTERNAL_3bbc31c7_4_k_cu_64e2c7246thrust24THRUST_300001_SM_1000_NS12placeholders2_8E,@object
	.size		_ZN34_INTERNAL_3bbc31c7_4_k_cu_64e2c7246thrust24THRUST_300001_SM_1000_NS12placeholders2_8E,(_ZN34_INTERNAL_3bbc31c7_4_k_cu_64e2c7244cuda3std3__45__cpo5crendE - _ZN34_INTERNAL_3bbc31c7_4_k_cu_64e2c7246thrust24THRUST_300001_SM_1000_NS12placeholders2_8E)
_ZN34_INTERNAL_3bbc31c7_4_k_cu_64e2c7246thrust24THRUST_300001_SM_1000_NS12placeholders2_8E:
	.zero		1
	.type		_ZN34_INTERNAL_3bbc31c7_4_k_cu_64e2c7244cuda3std3__45__cpo5crendE,@object
	.size		_ZN34_INTERNAL_3bbc31c7_4_k_cu_64e2c7244cuda3std3__45__cpo5crendE,(_ZN34_INTERNAL_3bbc31c7_4_k_cu_64e2c7244cuda3std6ranges3__45__cpo4prevE - _ZN34_INTERNAL_3bbc31c7_4_k_cu_64e2c7244cuda3std3__45__cpo5crendE)
_ZN34_INTERNAL_3bbc31c7_4_k_cu_64e2c7244cuda3std3__45__cpo5crendE:
	.zero		1
	.type		_ZN34_INTERNAL_3bbc31c7_4_k_cu_64e2c7244cuda3std6ranges3__45__cpo4prevE,@object
	.size		_ZN34_INTERNAL_3bbc31c7_4_k_cu_64e2c7244cuda3std6ranges3__45__cpo4prevE,(_ZN34_INTERNAL_3bbc31c7_4_k_cu_64e2c7244cuda3std6ranges3__45__cpo9iter_moveE - _ZN34_INTERNAL_3bbc31c7_4_k_cu_64e2c7244cuda3std6ranges3__45__cpo4prevE)
_ZN34_INTERNAL_3bbc31c7_4_k_cu_64e2c7244cuda3std6ranges3__45__cpo4prevE:
	.zero		1
	.type		_ZN34_INTERNAL_3bbc31c7_4_k_cu_64e2c7244cuda3std6ranges3__45__cpo9iter_moveE,@object
	.size		_ZN34_INTERNAL_3bbc31c7_4_k_cu_64e2c7244cuda3std6ranges3__45__cpo9iter_moveE,(_ZN34_INTERNAL_3bbc31c7_4_k_cu_64e2c7246thrust24THRUST_300001_SM_1000_NS6system6detail10sequential3seqE - _ZN34_INTERNAL_3bbc31c7_4_k_cu_64e2c7244cuda3std6ranges3__45__cpo9iter_moveE)
_ZN34_INTERNAL_3bbc31c7_4_k_cu_64e2c7244cuda3std6ranges3__45__cpo9iter_moveE:
	.zero		1
	.type		_ZN34_INTERNAL_3bbc31c7_4_k_cu_64e2c7246thrust24THRUST_300001_SM_1000_NS6system6detail10sequential3seqE,@object
	.size		_ZN34_INTERNAL_3bbc31c7_4_k_cu_64e2c7246thrust24THRUST_300001_SM_1000_NS6system6detail10sequential3seqE,(.L_31 - _ZN34_INTERNAL_3bbc31c7_4_k_cu_64e2c7246thrust24THRUST_300001_SM_1000_NS6system6detail10sequential3seqE)
_ZN34_INTERNAL_3bbc31c7_4_k_cu_64e2c7246thrust24THRUST_300001_SM_1000_NS6system6detail10sequential3seqE:
	.zero		1
.L_31:


//--------------------- .nv.constant0._ZN3cub18CUB_300001_SM_10006detail11EmptyKernelIvEEvv --------------------------
	.section	.nv.constant0._ZN3cub18CUB_300001_SM_10006detail11EmptyKernelIvEEvv,"a",@progbits
	.sectionflags	@""
	.align	4
.nv.constant0._ZN3cub18CUB_300001_SM_10006detail11EmptyKernelIvEEvv:
	.zero		896


//--------------------- .nv.constant0._Z2MMPiS_S_iii --------------------------
	.section	.nv.constant0._Z2MMPiS_S_iii,"a",@progbits
	.sectionflags	@""
	.align	4
.nv.constant0._Z2MMPiS_S_iii:
	.zero		932


//--------------------- SYMBOLS --------------------------

	.type		.nv.reservedSmem.offset0,@object
	.size		.nv.reservedSmem.offset0,0x4
